	.headerflags	@"EF_CUDA_TEXMODE_UNIFIED EF_CUDA_64BIT_ADDRESS EF_CUDA_ACCELERATORS EF_CUDA_SM90 EF_CUDA_VIRTUAL_SM(EF_CUDA_SM90)"
	.elftype	@"ET_EXEC"


//--------------------- .nv.info                  --------------------------
	.section	.nv.info,"",@"SHT_CUDA_INFO"
	.align	4


	//----- nvinfo : EIATTR_REGCOUNT
	.align		4
        /*0000*/ 	.byte	0x04, 0x2f
        /*0002*/ 	.short	(.L_3 - .L_2)
	.align		4
.L_2:
        /*0004*/ 	.word	index@(triton_poi_fused__native_batch_norm_legit_no_training_relu_10)
        /*0008*/ 	.word	0x00000011


	//----- nvinfo : EIATTR_MIN_STACK_SIZE
	.align		4
.L_3:
        /*000c*/ 	.byte	0x04, 0x12
        /*000e*/ 	.short	(.L_5 - .L_4)
	.align		4
.L_4:
        /*0010*/ 	.word	index@(triton_poi_fused__native_batch_norm_legit_no_training_relu_10)
        /*0014*/ 	.word	0x00000000


	//----- nvinfo : EIATTR_FRAME_SIZE
	.align		4
.L_5:
        /*0018*/ 	.byte	0x04, 0x11
        /*001a*/ 	.short	(.L_7 - .L_6)
	.align		4
.L_6:
        /*001c*/ 	.word	index@(triton_poi_fused__native_batch_norm_legit_no_training_relu_10)
        /*0020*/ 	.word	0x00000000


	//----- nvinfo : EIATTR_MIN_STACK_SIZE
	.align		4
.L_7:
        /*0024*/ 	.byte	0x04, 0x12
        /*0026*/ 	.short	(.L_9 - .L_8)
	.align		4
.L_8:
        /*0028*/ 	.word	index@(triton_poi_fused__native_batch_norm_legit_no_training_relu_10)
        /*002c*/ 	.word	0x00000000
.L_9:


//--------------------- .nv.info.triton_poi_fused__native_batch_norm_legit_no_training_relu_10 --------------------------
	.section	.nv.info.triton_poi_fused__native_batch_norm_legit_no_training_relu_10,"",@"SHT_CUDA_INFO"
	.sectionflags	@""
	.align	4


	//----- nvinfo : EIATTR_CUDA_API_VERSION
	.align		4
        /*0000*/ 	.byte	0x04, 0x37
        /*0002*/ 	.short	(.L_11 - .L_10)
.L_10:
        /*0004*/ 	.word	0x0000007c


	//----- nvinfo : EIATTR_KPARAM_INFO
	.align		4
.L_11:
        /*0008*/ 	.byte	0x04, 0x17
        /*000a*/ 	.short	(.L_13 - .L_12)
.L_12:
        /*000c*/ 	.word	0x00000000
        /*0010*/ 	.short	0x0006
        /*0012*/ 	.short	0x0030
        /*0014*/ 	.byte	0x00, 0xf0, 0x11, 0x00


	//----- nvinfo : EIATTR_KPARAM_INFO
	.align		4
.L_13:
        /*0018*/ 	.byte	0x04, 0x17
        /*001a*/ 	.short	(.L_15 - .L_14)
.L_14:
        /*001c*/ 	.word	0x00000000
        /*0020*/ 	.short	0x0005
        /*0022*/ 	.short	0x0028
        /*0024*/ 	.byte	0x00, 0xf4, 0x21, 0x00


	//----- nvinfo : EIATTR_KPARAM_INFO
	.align		4
.L_15:
        /*0028*/ 	.byte	0x04, 0x17
        /*002a*/ 	.short	(.L_17 - .L_16)
.L_16:
        /*002c*/ 	.word	0x00000000
        /*0030*/ 	.short	0x0004
        /*0032*/ 	.short	0x0020
        /*0034*/ 	.byte	0x00, 0xf4, 0x21, 0x00


	//----- nvinfo : EIATTR_KPARAM_INFO
	.align		4
.L_17:
        /*0038*/ 	.byte	0x04, 0x17
        /*003a*/ 	.short	(.L_19 - .L_18)
.L_18:
        /*003c*/ 	.word	0x00000000
        /*0040*/ 	.short	0x0003
        /*0042*/ 	.short	0x0018
        /*0044*/ 	.byte	0x00, 0xf4, 0x21, 0x00


	//----- nvinfo : EIATTR_KPARAM_INFO
	.align		4
.L_19:
        /*0048*/ 	.byte	0x04, 0x17
        /*004a*/ 	.short	(.L_21 - .L_20)
.L_20:
        /*004c*/ 	.word	0x00000000
        /*0050*/ 	.short	0x0002
        /*0052*/ 	.short	0x0010
        /*0054*/ 	.byte	0x00, 0xf4, 0x21, 0x00


	//----- nvinfo : EIATTR_KPARAM_INFO
	.align		4
.L_21:
        /*0058*/ 	.byte	0x04, 0x17
        /*005a*/ 	.short	(.L_23 - .L_22)
.L_22:
        /*005c*/ 	.word	0x00000000
        /*0060*/ 	.short	0x0001
        /*0062*/ 	.short	0x0008
        /*0064*/ 	.byte	0x00, 0xf4, 0x21, 0x00


	//----- nvinfo : EIATTR_KPARAM_INFO
	.align		4
.L_23:
        /*0068*/ 	.byte	0x04, 0x17
        /*006a*/ 	.short	(.L_25 - .L_24)
.L_24:
        /*006c*/ 	.word	0x00000000
        /*0070*/ 	.short	0x0000
        /*0072*/ 	.short	0x0000
        /*0074*/ 	.byte	0x00, 0xf4, 0x21, 0x00


	//----- nvinfo : EIATTR_SPARSE_MMA_MASK
	.align		4
.L_25:
        /*0078*/ 	.byte	0x03, 0x50
        /*007a*/ 	.short	0x0000


	//----- nvinfo : EIATTR_MAXREG_COUNT
	.align		4
        /*007c*/ 	.byte	0x03, 0x1b
        /*007e*/ 	.short	0x00ff


	//----- nvinfo : EIATTR_EXIT_INSTR_OFFSETS
	.align		4
        /*0080*/ 	.byte	0x04, 0x1c
        /*0082*/ 	.short	(.L_27 - .L_26)


	//   ....[0]....
.L_26:
        /*0084*/ 	.word	0x00000360


	//----- nvinfo : EIATTR_REQNTID
	.align		4
.L_27:
        /*0088*/ 	.byte	0x04, 0x10
        /*008a*/ 	.short	(.L_29 - .L_28)
.L_28:
        /*008c*/ 	.word	0x00000080
        /*0090*/ 	.word	0x00000001
        /*0094*/ 	.word	0x00000001


	//----- nvinfo : EIATTR_CBANK_PARAM_SIZE
	.align		4
.L_29:
        /*0098*/ 	.byte	0x03, 0x19
        /*009a*/ 	.short	0x0034


	//----- nvinfo : EIATTR_PARAM_CBANK
	.align		4
        /*009c*/ 	.byte	0x04, 0x0a
        /*009e*/ 	.short	(.L_31 - .L_30)
	.align		4
.L_30:
        /*00a0*/ 	.word	index@(.nv.constant0.triton_poi_fused__native_batch_norm_legit_no_training_relu_10)
        /*00a4*/ 	.short	0x0210
        /*00a6*/ 	.short	0x0034


	//----- nvinfo : EIATTR_SW_WAR
	.align		4
.L_31:
        /*00a8*/ 	.byte	0x04, 0x36
        /*00aa*/ 	.short	(.L_33 - .L_32)
.L_32:
        /*00ac*/ 	.word	0x00000008
.L_33:


//--------------------- .nv.callgraph             --------------------------
	.section	.nv.callgraph,"",@"SHT_CUDA_CALLGRAPH"
	.align	4
	.sectionentsize	8
	.align		4
        /*0000*/ 	.word	0x00000000
	.align		4
        /*0004*/ 	.word	0xffffffff
	.align		4
        /*0008*/ 	.word	0x00000000
	.align		4
        /*000c*/ 	.word	0xfffffffe
	.align		4
        /*0010*/ 	.word	0x00000000
	.align		4
        /*0014*/ 	.word	0xfffffffd
	.align		4
        /*0018*/ 	.word	0x00000000
	.align		4
        /*001c*/ 	.word	0xfffffffc


//--------------------- .nv.constant4             --------------------------
	.section	.nv.constant4,"a",@progbits
	.align	8
	.align		8
.nv.constant4:
        /*0000*/ 	.dword	_$_str
	.align		8
        /*0008*/ 	.dword	_$_str_$_2


//--------------------- .text.triton_poi_fused__native_batch_norm_legit_no_training_relu_10 --------------------------
	.section	.text.triton_poi_fused__native_batch_norm_legit_no_training_relu_10,"ax",@progbits
	.align	128
        .global         triton_poi_fused__native_batch_norm_legit_no_training_relu_10
        .type           triton_poi_fused__native_batch_norm_legit_no_training_relu_10,@function
        .size           triton_poi_fused__native_batch_norm_legit_no_training_relu_10,(.L_x_1 - triton_poi_fused__native_batch_norm_legit_no_training_relu_10)
        .other          triton_poi_fused__native_batch_norm_legit_no_training_relu_10,@"STO_CUDA_ENTRY STV_DEFAULT"
triton_poi_fused__native_batch_norm_legit_no_training_relu_10:
.text.triton_poi_fused__native_batch_norm_legit_no_training_relu_10:
[----:B------:R-:W-:Y:S01]  /*0000*/  LDC R1, c[0x0][0x28] ;  /* 0x00000a00ff017b82 */ /* 0x000fe20000000800 */
[----:B------:R-:W1:Y:S07]  /*0010*/  S2R R0, SR_TID.X ;  /* 0x0000000000007919 */ /* 0x000e6e0000002100 */
[----:B------:R-:W2:Y:S01]  /*0020*/  LDC.64 R6, c[0x0][0x220] ;  /* 0x00008800ff067b82 */ /* 0x000ea20000000a00 */
[----:B------:R-:W-:Y:S01]  /*0030*/  ULDC.64 UR4, c[0x0][0x208] ;  /* 0x0000820000047ab9 */ /* 0x000fe20000000a00 */
[----:B------:R-:W3:Y:S06]  /*0040*/  S2R R5, SR_CTAID.X ;  /* 0x0000000000057919 */ /* 0x000eec0000002500 */
[----:B------:R-:W4:Y:S08]  /*0050*/  LDC.64 R8, c[0x0][0x228] ;  /* 0x00008a00ff087b82 */ /* 0x000f300000000a00 */
[----:B------:R-:W5:Y:S01]  /*0060*/  LDC.64 R10, c[0x0][0x230] ;  /* 0x00008c00ff0a7b82 */ /* 0x000f620000000a00 */
[----:B-1----:R-:W-:-:S02]  /*0070*/  SHF.L.U32 R0, R0, 0x1, RZ ;  /* 0x0000000100007819 */ /* 0x002fc400000006ff */
[----:B---3--:R-:W-:Y:S02]  /*0080*/  SHF.R.S32.HI R3, RZ, 0x17, R5 ;  /* 0x00000017ff037819 */ /* 0x008fe40000011405 */
[----:B------:R-:W-:Y:S02]  /*0090*/  LOP3.LUT R0, R0, 0xfe, RZ, 0xc0, !PT ;  /* 0x000000fe00007812 */ /* 0x000fe400078ec0ff */
[----:B------:R-:W-:Y:S02]  /*00a0*/  SGXT R3, R3, 0x1 ;  /* 0x000000010303781a */ /* 0x000fe40000000200 */
[----:B------:R-:W-:Y:S02]  /*00b0*/  LEA R0, R5, R0, 0x8 ;  /* 0x0000000005007211 */ /* 0x000fe400078e40ff */
[----:B------:R-:W1:Y:S02]  /*00c0*/  LDC.64 R4, c[0x0][0x218] ;  /* 0x00008600ff047b82 */ /* 0x000e640000000a00 */
[----:B------:R-:W-:-:S04]  /*00d0*/  LEA.HI R3, R3, R0, RZ, 0x2 ;  /* 0x0000000003037211 */ /* 0x000fc800078f10ff */
[--C-:B------:R-:W-:Y:S02]  /*00e0*/  SHF.R.S32.HI R2, RZ, 0x2, R3.reuse ;  /* 0x00000002ff027819 */ /* 0x100fe40000011403 */
[----:B------:R-:W-:-:S04]  /*00f0*/  SHF.R.S32.HI R3, RZ, 0x1f, R3 ;  /* 0x0000001fff037819 */ /* 0x000fc80000011403 */
[----:B------:R-:W-:-:S04]  /*0100*/  LEA.HI R3, R3, R2, RZ, 0x9 ;  /* 0x0000000203037211 */ /* 0x000fc800078f48ff */
[----:B------:R-:W-:-:S04]  /*0110*/  LOP3.LUT R3, R3, 0xfffffe00, RZ, 0xc0, !PT ;  /* 0xfffffe0003037812 */ /* 0x000fc800078ec0ff */
[----:B------:R-:W-:Y:S02]  /*0120*/  IADD3 R13, R2, -R3, RZ ;  /* 0x80000003020d7210 */ /* 0x000fe40007ffe0ff */
[----:B------:R-:W3:Y:S03]  /*0130*/  LDC.64 R2, c[0x0][0x210] ;  /* 0x00008400ff027b82 */ /* 0x000ee60000000a00 */
[----:B--2---:R-:W-:-:S06]  /*0140*/  IMAD.WIDE R6, R13, 0x4, R6 ;  /* 0x000000040d067825 */ /* 0x004fcc00078e0206 */
[----:B------:R-:W2:Y:S01]  /*0150*/  LDG.E.EL R6, desc[UR4][R6.64] ;  /* 0x0000000406067981 */ /* 0x000ea2000c2e1900 */
[----:B-1----:R-:W-:-:S05]  /*0160*/  IMAD.WIDE R4, R13, 0x4, R4 ;  /* 0x000000040d047825 */ /* 0x002fca00078e0204 */
[----:B------:R1:W2:Y:S01]  /*0170*/  LDG.E.EL R12, desc[UR4][R4.64] ;  /* 0x00000004040c7981 */ /* 0x0002a2000c2e1900 */
[----:B---3--:R-:W-:Y:S01]  /*0180*/  IMAD.WIDE R2, R0, 0x4, R2 ;  /* 0x0000000400027825 */ /* 0x008fe200078e0202 */
[----:B------:R-:W-:Y:S01]  /*0190*/  HFMA2.MMA R14, -RZ, RZ, 1.625, 0 ;  /* 0x3e800000ff0e7435 */ /* 0x000fe200000001ff */
[----:B-1----:R-:W1:Y:S04]  /*01a0*/  LDC.64 R4, c[0x0][0x238] ;  /* 0x00008e00ff047b82 */ /* 0x002e680000000a00 */
[----:B------:R-:W3:Y:S01]  /*01b0*/  LDG.E.64 R2, desc[UR4][R2.64] ;  /* 0x0000000402027981 */ /* 0x000ee2000c1e1b00 */
[----:B----4-:R-:W-:-:S04]  /*01c0*/  IMAD.WIDE R8, R13, 0x4, R8 ;  /* 0x000000040d087825 */ /* 0x010fc800078e0208 */
[----:B-----5:R-:W-:Y:S02]  /*01d0*/  IMAD.WIDE R10, R13, 0x4, R10 ;  /* 0x000000040d0a7825 */ /* 0x020fe400078e020a */
[----:B------:R-:W4:Y:S04]  /*01e0*/  LDG.E.EL R8, desc[UR4][R8.64] ;  /* 0x0000000408087981 */ /* 0x000f28000c2e1900 */
[----:B------:R-:W4:Y:S01]  /*01f0*/  LDG.E.EL R11, desc[UR4][R10.64] ;  /* 0x000000040a0b7981 */ /* 0x000f22000c2e1900 */
[----:B-1----:R-:W-:-:S04]  /*0200*/  IMAD.WIDE R4, R0, 0x4, R4 ;  /* 0x0000000400047825 */ /* 0x002fc800078e0204 */
[----:B--2---:R-:W-:-:S04]  /*0210*/  FADD R6, R6, 9.9999997473787516356e-06 ;  /* 0x3727c5ac06067421 */ /* 0x004fc80000000000 */
[----:B------:R-:W1:Y:S02]  /*0220*/  MUFU.SQRT R7, R6 ;  /* 0x0000000600077308 */ /* 0x000e640000002000 */
[C---:B-1----:R-:W-:Y:S02]  /*0230*/  FSETP.GT.AND P0, PT, R7.reuse, 8.50705917302346158658e+37, PT ;  /* 0x7e8000000700780b */ /* 0x042fe40003f04000 */
[----:B------:R-:W-:-:S11]  /*0240*/  FSETP.GEU.AND P1, PT, R7, 1.175494350822287508e-38, PT ;  /* 0x008000000700780b */ /* 0x000fd60003f2e000 */
[----:B------:R-:W-:-:S04]  /*0250*/  @P0 FMUL R7, R7, 0.25 ;  /* 0x3e80000007070820 */ /* 0x000fc80000400000 */
[----:B------:R-:W-:-:S06]  /*0260*/  @!P1 FMUL R7, R7, 16777216 ;  /* 0x4b80000007079820 */ /* 0x000fcc0000400000 */
[----:B------:R-:W1:Y:S01]  /*0270*/  MUFU.RCP R7, R7 ;  /* 0x0000000700077308 */ /* 0x000e620000001000 */
[----:B------:R-:W-:Y:S01]  /*0280*/  FSEL R14, R14, 1, P0 ;  /* 0x3f8000000e0e7808 */ /* 0x000fe20000000000 */
[----:B---3--:R-:W-:-:S04]  /*0290*/  FADD R2, R2, -R12 ;  /* 0x8000000c02027221 */ /* 0x008fc80000000000 */
[----:B------:R-:W-:Y:S01]  /*02a0*/  @!P1 FMUL R14, R14, 16777216 ;  /* 0x4b8000000e0e9820 */ /* 0x000fe20000400000 */
[----:B------:R-:W-:-:S03]  /*02b0*/  FADD R3, R3, -R12 ;  /* 0x8000000c03037221 */ /* 0x000fc60000000000 */
[----:B-1----:R-:W-:-:S04]  /*02c0*/  FMUL R14, R7, R14 ;  /* 0x0000000e070e7220 */ /* 0x002fc80000400000 */
[-C--:B------:R-:W-:Y:S01]  /*02d0*/  FMUL R2, R2, R14.reuse ;  /* 0x0000000e02027220 */ /* 0x080fe20000400000 */
[----:B------:R-:W-:-:S03]  /*02e0*/  FMUL R14, R3, R14 ;  /* 0x0000000e030e7220 */ /* 0x000fc60000400000 */
[C-C-:B----4-:R-:W-:Y:S01]  /*02f0*/  FFMA R2, R8.reuse, R2, R11.reuse ;  /* 0x0000000208027223 */ /* 0x150fe2000000000b */
[----:B------:R-:W-:-:S04]  /*0300*/  FFMA R14, R8, R14, R11 ;  /* 0x0000000e080e7223 */ /* 0x000fc8000000000b */
[----:B------:R-:W-:Y:S02]  /*0310*/  FSETP.GEU.AND P0, PT, R2, RZ, PT ;  /* 0x000000ff0200720b */ /* 0x000fe40003f0e000 */
[----:B------:R-:W-:Y:S02]  /*0320*/  FSETP.GEU.AND P1, PT, R14, RZ, PT ;  /* 0x000000ff0e00720b */ /* 0x000fe40003f2e000 */
[----:B------:R-:W-:Y:S02]  /*0330*/  FSEL R2, R2, RZ, P0 ;  /* 0x000000ff02027208 */ /* 0x000fe40000000000 */
[----:B------:R-:W-:-:S05]  /*0340*/  FSEL R3, R14, RZ, P1 ;  /* 0x000000ff0e037208 */ /* 0x000fca0000800000 */
[----:B------:R-:W-:Y:S01]  /*0350*/  STG.E.64 desc[UR4][R4.64], R2 ;  /* 0x0000000204007986 */ /* 0x000fe2000c101b04 */
[----:B------:R-:W-:Y:S05]  /*0360*/  EXIT ;  /* 0x000000000000794d */ /* 0x000fea0003800000 */
.L_x_0:
[----:B------:R-:W-:-:S00]  /*0370*/  BRA `(.L_x_0) ;  /* 0xfffffffc00fc7947 */ /* 0x000fc0000383ffff */
[----:B------:R-:W-:-:S00]  /*0380*/  NOP ;  /* 0x0000000000007918 */ /* 0x000fc00000000000 */
[----:B------:R-:W-:-:S00]  /*0390*/  NOP ;  /* 0x0000000000007918 */ /* 0x000fc00000000000 */
[----:B------:R-:W-:-:S00]  /*03a0*/  NOP ;  /* 0x0000000000007918 */ /* 0x000fc00000000000 */
[----:B------:R-:W-:-:S00]  /*03b0*/  NOP ;  /* 0x0000000000007918 */ /* 0x000fc00000000000 */
[----:B------:R-:W-:-:S00]  /*03c0*/  NOP ;  /* 0x0000000000007918 */ /* 0x000fc00000000000 */
[----:B------:R-:W-:-:S00]  /*03d0*/  NOP ;  /* 0x0000000000007918 */ /* 0x000fc00000000000 */
[----:B------:R-:W-:-:S00]  /*03e0*/  NOP ;  /* 0x0000000000007918 */ /* 0x000fc00000000000 */
[----:B------:R-:W-:-:S00]  /*03f0*/  NOP ;  /* 0x0000000000007918 */ /* 0x000fc00000000000 */
.L_x_1:


//--------------------- .nv.global.init           --------------------------
	.section	.nv.global.init,"aw",@progbits
.nv.global.init:
	.type		_$_str,@object
	.size		_$_str,(_$_str_$_2 - _$_str)
_$_str:
        /*0000*/ 	.byte	0x5f, 0x5f, 0x43, 0x55, 0x44, 0x41, 0x5f, 0x46, 0x54, 0x5a, 0x00
	.type		_$_str_$_2,@object
	.size		_$_str_$_2,(.L_1 - _$_str_$_2)
_$_str_$_2:
        /*000b*/ 	.byte	0x5f, 0x5f, 0x43, 0x55, 0x44, 0x41, 0x5f, 0x50, 0x52, 0x45, 0x43, 0x5f, 0x53, 0x51, 0x52, 0x54
        /*001b*/ 	.byte	0x00
.L_1:


//--------------------- .nv.constant0.triton_poi_fused__native_batch_norm_legit_no_training_relu_10 --------------------------
	.section	.nv.constant0.triton_poi_fused__native_batch_norm_legit_no_training_relu_10,"a",@progbits
	.sectionflags	@""
	.align	4
.nv.constant0.triton_poi_fused__native_batch_norm_legit_no_training_relu_10:
	.zero		580
